//
// Generated by NVIDIA NVVM Compiler
//
// Compiler Build ID: CL-36424714
// Cuda compilation tools, release 13.0, V13.0.88
// Based on NVVM 20.0.0
//

.version 9.0
.target sm_100
.address_size 64

	// .globl	_Z6mm_gpuPfS_S_
// _ZZ6mm_gpuPfS_S_E2as has been demoted
// _ZZ6mm_gpuPfS_S_E2bs has been demoted

.visible .entry _Z6mm_gpuPfS_S_(
	.param .u64 .ptr .align 1 _Z6mm_gpuPfS_S__param_0,
	.param .u64 .ptr .align 1 _Z6mm_gpuPfS_S__param_1,
	.param .u64 .ptr .align 1 _Z6mm_gpuPfS_S__param_2
)
{
	.reg .pred 	%p<5>;
	.reg .b32 	%r<45>;
	.reg .b32 	%f<162>;
	.reg .b64 	%rd<26>;
	// demoted variable
	.shared .align 4 .b8 _ZZ6mm_gpuPfS_S_E2as[1024];
	// demoted variable
	.shared .align 4 .b8 _ZZ6mm_gpuPfS_S_E2bs[1024];
	mov.u32 	%r19, %ctaid.x;
	mov.u32 	%r20, %ntid.x;
	mul.lo.s32 	%r1, %r19, %r20;
	mov.u32 	%r21, %tid.x;
	add.s32 	%r22, %r1, %r21;
	mov.u32 	%r23, %ctaid.y;
	mov.u32 	%r24, %ntid.y;
	mov.u32 	%r25, %tid.y;
	mad.lo.s32 	%r26, %r23, %r24, %r25;
	mov.u32 	%r2, %nctaid.x;
	shl.b32 	%r27, %r26, 8;
	add.s32 	%r3, %r27, %r21;
	shl.b32 	%r28, %r25, 6;
	mov.u32 	%r29, _ZZ6mm_gpuPfS_S_E2as;
	add.s32 	%r4, %r29, %r28;
	shl.b32 	%r30, %r21, 2;
	add.s32 	%r5, %r4, %r30;
	shl.b32 	%r31, %r25, 8;
	add.s32 	%r6, %r22, %r31;
	mov.u32 	%r32, _ZZ6mm_gpuPfS_S_E2bs;
	add.s32 	%r8, %r32, %r30;
	add.s32 	%r7, %r8, %r28;
	setp.eq.s32 	%p1, %r2, 1;
	mov.f32 	%f159, 0f00000000;
	mov.b32 	%r44, 0;
	@%p1 bra 	$L__BB0_3;
	and.b32  	%r33, %r2, -2;
	neg.s32 	%r43, %r33;
	mov.f32 	%f159, 0f00000000;
	mov.u32 	%r41, %r3;
	mov.u32 	%r42, %r6;
$L__BB0_2:
	ld.param.u64 	%rd23, [_Z6mm_gpuPfS_S__param_1];
	ld.param.u64 	%rd21, [_Z6mm_gpuPfS_S__param_0];
	and.b32  	%r44, %r2, 2147483646;
	add.s32 	%r34, %r41, 16;
	cvta.to.global.u64 	%rd4, %rd21;
	mul.wide.u32 	%rd5, %r41, 4;
	add.s64 	%rd6, %rd4, %rd5;
	ld.global.f32 	%f10, [%rd6];
	st.shared.f32 	[%r5], %f10;
	cvta.to.global.u64 	%rd7, %rd23;
	mul.wide.s32 	%rd8, %r42, 4;
	add.s64 	%rd9, %rd7, %rd8;
	ld.global.f32 	%f11, [%rd9];
	st.shared.f32 	[%r7], %f11;
	bar.sync 	0;
	ld.shared.f32 	%f12, [%r4];
	ld.shared.f32 	%f13, [%r8];
	fma.rn.f32 	%f14, %f12, %f13, %f159;
	ld.shared.f32 	%f15, [%r4+4];
	ld.shared.f32 	%f16, [%r8+64];
	fma.rn.f32 	%f17, %f15, %f16, %f14;
	ld.shared.f32 	%f18, [%r4+8];
	ld.shared.f32 	%f19, [%r8+128];
	fma.rn.f32 	%f20, %f18, %f19, %f17;
	ld.shared.f32 	%f21, [%r4+12];
	ld.shared.f32 	%f22, [%r8+192];
	fma.rn.f32 	%f23, %f21, %f22, %f20;
	ld.shared.f32 	%f24, [%r4+16];
	ld.shared.f32 	%f25, [%r8+256];
	fma.rn.f32 	%f26, %f24, %f25, %f23;
	ld.shared.f32 	%f27, [%r4+20];
	ld.shared.f32 	%f28, [%r8+320];
	fma.rn.f32 	%f29, %f27, %f28, %f26;
	ld.shared.f32 	%f30, [%r4+24];
	ld.shared.f32 	%f31, [%r8+384];
	fma.rn.f32 	%f32, %f30, %f31, %f29;
	ld.shared.f32 	%f33, [%r4+28];
	ld.shared.f32 	%f34, [%r8+448];
	fma.rn.f32 	%f35, %f33, %f34, %f32;
	ld.shared.f32 	%f36, [%r4+32];
	ld.shared.f32 	%f37, [%r8+512];
	fma.rn.f32 	%f38, %f36, %f37, %f35;
	ld.shared.f32 	%f39, [%r4+36];
	ld.shared.f32 	%f40, [%r8+576];
	fma.rn.f32 	%f41, %f39, %f40, %f38;
	ld.shared.f32 	%f42, [%r4+40];
	ld.shared.f32 	%f43, [%r8+640];
	fma.rn.f32 	%f44, %f42, %f43, %f41;
	ld.shared.f32 	%f45, [%r4+44];
	ld.shared.f32 	%f46, [%r8+704];
	fma.rn.f32 	%f47, %f45, %f46, %f44;
	ld.shared.f32 	%f48, [%r4+48];
	ld.shared.f32 	%f49, [%r8+768];
	fma.rn.f32 	%f50, %f48, %f49, %f47;
	ld.shared.f32 	%f51, [%r4+52];
	ld.shared.f32 	%f52, [%r8+832];
	fma.rn.f32 	%f53, %f51, %f52, %f50;
	ld.shared.f32 	%f54, [%r4+56];
	ld.shared.f32 	%f55, [%r8+896];
	fma.rn.f32 	%f56, %f54, %f55, %f53;
	ld.shared.f32 	%f57, [%r4+60];
	ld.shared.f32 	%f58, [%r8+960];
	fma.rn.f32 	%f59, %f57, %f58, %f56;
	bar.sync 	0;
	mul.wide.u32 	%rd10, %r34, 4;
	add.s64 	%rd11, %rd4, %rd10;
	ld.global.f32 	%f60, [%rd11];
	st.shared.f32 	[%r5], %f60;
	ld.global.f32 	%f61, [%rd9+16384];
	st.shared.f32 	[%r7], %f61;
	bar.sync 	0;
	ld.shared.f32 	%f62, [%r4];
	ld.shared.f32 	%f63, [%r8];
	fma.rn.f32 	%f64, %f62, %f63, %f59;
	ld.shared.f32 	%f65, [%r4+4];
	ld.shared.f32 	%f66, [%r8+64];
	fma.rn.f32 	%f67, %f65, %f66, %f64;
	ld.shared.f32 	%f68, [%r4+8];
	ld.shared.f32 	%f69, [%r8+128];
	fma.rn.f32 	%f70, %f68, %f69, %f67;
	ld.shared.f32 	%f71, [%r4+12];
	ld.shared.f32 	%f72, [%r8+192];
	fma.rn.f32 	%f73, %f71, %f72, %f70;
	ld.shared.f32 	%f74, [%r4+16];
	ld.shared.f32 	%f75, [%r8+256];
	fma.rn.f32 	%f76, %f74, %f75, %f73;
	ld.shared.f32 	%f77, [%r4+20];
	ld.shared.f32 	%f78, [%r8+320];
	fma.rn.f32 	%f79, %f77, %f78, %f76;
	ld.shared.f32 	%f80, [%r4+24];
	ld.shared.f32 	%f81, [%r8+384];
	fma.rn.f32 	%f82, %f80, %f81, %f79;
	ld.shared.f32 	%f83, [%r4+28];
	ld.shared.f32 	%f84, [%r8+448];
	fma.rn.f32 	%f85, %f83, %f84, %f82;
	ld.shared.f32 	%f86, [%r4+32];
	ld.shared.f32 	%f87, [%r8+512];
	fma.rn.f32 	%f88, %f86, %f87, %f85;
	ld.shared.f32 	%f89, [%r4+36];
	ld.shared.f32 	%f90, [%r8+576];
	fma.rn.f32 	%f91, %f89, %f90, %f88;
	ld.shared.f32 	%f92, [%r4+40];
	ld.shared.f32 	%f93, [%r8+640];
	fma.rn.f32 	%f94, %f92, %f93, %f91;
	ld.shared.f32 	%f95, [%r4+44];
	ld.shared.f32 	%f96, [%r8+704];
	fma.rn.f32 	%f97, %f95, %f96, %f94;
	ld.shared.f32 	%f98, [%r4+48];
	ld.shared.f32 	%f99, [%r8+768];
	fma.rn.f32 	%f100, %f98, %f99, %f97;
	ld.shared.f32 	%f101, [%r4+52];
	ld.shared.f32 	%f102, [%r8+832];
	fma.rn.f32 	%f103, %f101, %f102, %f100;
	ld.shared.f32 	%f104, [%r4+56];
	ld.shared.f32 	%f105, [%r8+896];
	fma.rn.f32 	%f106, %f104, %f105, %f103;
	ld.shared.f32 	%f107, [%r4+60];
	ld.shared.f32 	%f108, [%r8+960];
	fma.rn.f32 	%f159, %f107, %f108, %f106;
	bar.sync 	0;
	add.s32 	%r43, %r43, 2;
	add.s32 	%r42, %r42, 8192;
	add.s32 	%r41, %r41, 32;
	setp.ne.s32 	%p2, %r43, 0;
	@%p2 bra 	$L__BB0_2;
$L__BB0_3:
	and.b32  	%r35, %r2, 1;
	setp.eq.b32 	%p3, %r35, 1;
	not.pred 	%p4, %p3;
	@%p4 bra 	$L__BB0_5;
	ld.param.u64 	%rd24, [_Z6mm_gpuPfS_S__param_1];
	ld.param.u64 	%rd22, [_Z6mm_gpuPfS_S__param_0];
	shl.b32 	%r36, %r44, 4;
	add.s32 	%r37, %r3, %r36;
	cvta.to.global.u64 	%rd12, %rd22;
	mul.wide.u32 	%rd13, %r37, 4;
	add.s64 	%rd14, %rd12, %rd13;
	ld.global.f32 	%f109, [%rd14];
	st.shared.f32 	[%r5], %f109;
	shl.b32 	%r38, %r44, 12;
	add.s32 	%r39, %r6, %r38;
	cvta.to.global.u64 	%rd15, %rd24;
	mul.wide.s32 	%rd16, %r39, 4;
	add.s64 	%rd17, %rd15, %rd16;
	ld.global.f32 	%f110, [%rd17];
	st.shared.f32 	[%r7], %f110;
	bar.sync 	0;
	ld.shared.f32 	%f111, [%r4];
	ld.shared.f32 	%f112, [%r8];
	fma.rn.f32 	%f113, %f111, %f112, %f159;
	ld.shared.f32 	%f114, [%r4+4];
	ld.shared.f32 	%f115, [%r8+64];
	fma.rn.f32 	%f116, %f114, %f115, %f113;
	ld.shared.f32 	%f117, [%r4+8];
	ld.shared.f32 	%f118, [%r8+128];
	fma.rn.f32 	%f119, %f117, %f118, %f116;
	ld.shared.f32 	%f120, [%r4+12];
	ld.shared.f32 	%f121, [%r8+192];
	fma.rn.f32 	%f122, %f120, %f121, %f119;
	ld.shared.f32 	%f123, [%r4+16];
	ld.shared.f32 	%f124, [%r8+256];
	fma.rn.f32 	%f125, %f123, %f124, %f122;
	ld.shared.f32 	%f126, [%r4+20];
	ld.shared.f32 	%f127, [%r8+320];
	fma.rn.f32 	%f128, %f126, %f127, %f125;
	ld.shared.f32 	%f129, [%r4+24];
	ld.shared.f32 	%f130, [%r8+384];
	fma.rn.f32 	%f131, %f129, %f130, %f128;
	ld.shared.f32 	%f132, [%r4+28];
	ld.shared.f32 	%f133, [%r8+448];
	fma.rn.f32 	%f134, %f132, %f133, %f131;
	ld.shared.f32 	%f135, [%r4+32];
	ld.shared.f32 	%f136, [%r8+512];
	fma.rn.f32 	%f137, %f135, %f136, %f134;
	ld.shared.f32 	%f138, [%r4+36];
	ld.shared.f32 	%f139, [%r8+576];
	fma.rn.f32 	%f140, %f138, %f139, %f137;
	ld.shared.f32 	%f141, [%r4+40];
	ld.shared.f32 	%f142, [%r8+640];
	fma.rn.f32 	%f143, %f141, %f142, %f140;
	ld.shared.f32 	%f144, [%r4+44];
	ld.shared.f32 	%f145, [%r8+704];
	fma.rn.f32 	%f146, %f144, %f145, %f143;
	ld.shared.f32 	%f147, [%r4+48];
	ld.shared.f32 	%f148, [%r8+768];
	fma.rn.f32 	%f149, %f147, %f148, %f146;
	ld.shared.f32 	%f150, [%r4+52];
	ld.shared.f32 	%f151, [%r8+832];
	fma.rn.f32 	%f152, %f150, %f151, %f149;
	ld.shared.f32 	%f153, [%r4+56];
	ld.shared.f32 	%f154, [%r8+896];
	fma.rn.f32 	%f155, %f153, %f154, %f152;
	ld.shared.f32 	%f156, [%r4+60];
	ld.shared.f32 	%f157, [%r8+960];
	fma.rn.f32 	%f159, %f156, %f157, %f155;
	bar.sync 	0;
$L__BB0_5:
	ld.param.u64 	%rd25, [_Z6mm_gpuPfS_S__param_2];
	cvta.to.global.u64 	%rd18, %rd25;
	add.s32 	%r40, %r3, %r1;
	mul.wide.s32 	%rd19, %r40, 4;
	add.s64 	%rd20, %rd18, %rd19;
	st.global.f32 	[%rd20], %f159;
	ret;

}


// ===== COMPILED SASS (sm_100) =====

	.target	sm_100

	.elftype	@"ET_EXEC"


//--------------------- .note.nv.tkinfo           --------------------------
	.section	.note.nv.tkinfo,"",@"SHT_NOTE"
	.sectionflags	@"SHF_NOTE_NV_TKINFO"
	.tkinfo
        /*0018*/ 	.word	0x00000002
        /*0030*/ 	.string	""
        /*0030*/ 	.string	"ptxas"
        /*0030*/ 	.string	"Cuda compilation tools, release 13.0, V13.0.88"
        /*0030*/ 	.string	"Build cuda_13.0.r13.0/compiler.36424714_0"
        /*0030*/ 	.string	"-arch sm_100 -m 64 "



//--------------------- .note.nv.cuinfo           --------------------------
	.section	.note.nv.cuinfo,"",@"SHT_NOTE"
	.sectionflags	@"SHF_NOTE_NV_CUINFO"
        /*0018*/ 	.short	0x0002
        /*001a*/ 	.short	0x0064
        /*001c*/ 	.short	0x0082
	.zero		2


//--------------------- .nv.info                  --------------------------
	.section	.nv.info,"",@"SHT_CUDA_INFO"
	.align	4


	//----- nvinfo : EIATTR_REGCOUNT
	.align		4
        /*0000*/ 	.byte	0x04, 0x2f
        /*0002*/ 	.short	(.L_1 - .L_0)
	.align		4
.L_0:
        /*0004*/ 	.word	index@(_Z6mm_gpuPfS_S_)
        /*0008*/ 	.word	0x00000020


	//----- nvinfo : EIATTR_FRAME_SIZE
	.align		4
.L_1:
        /*000c*/ 	.byte	0x04, 0x11
        /*000e*/ 	.short	(.L_3 - .L_2)
	.align		4
.L_2:
        /*0010*/ 	.word	index@(_Z6mm_gpuPfS_S_)
        /*0014*/ 	.word	0x00000000


	//----- nvinfo : EIATTR_MIN_STACK_SIZE
	.align		4
.L_3:
        /*0018*/ 	.byte	0x04, 0x12
        /*001a*/ 	.short	(.L_5 - .L_4)
	.align		4
.L_4:
        /*001c*/ 	.word	index@(_Z6mm_gpuPfS_S_)
        /*0020*/ 	.word	0x00000000
.L_5:


//--------------------- .nv.compat                --------------------------
	.section	.nv.compat,"",@"SHT_CUDA_COMPAT_INFO"
	.align	4
        /*0000*/ 	.byte	0x02, 0x09, 0x00, 0x00, 0x02, 0x02, 0x01, 0x00, 0x02, 0x05, 0x05, 0x00, 0x03, 0x07, 0x01, 0x01
        /*0010*/ 	.byte	0x02, 0x03, 0x00, 0x00, 0x02, 0x06, 0x01, 0x00, 0x04, 0x0b, 0x08, 0x00, 0x09, 0x00, 0x00, 0x00
        /*0020*/ 	.byte	0x00, 0x00, 0x00, 0x00


//--------------------- .nv.info._Z6mm_gpuPfS_S_  --------------------------
	.section	.nv.info._Z6mm_gpuPfS_S_,"",@"SHT_CUDA_INFO"
	.sectionflags	@""
	.align	4


	//----- nvinfo : EIATTR_CUDA_API_VERSION
	.align		4
        /*0000*/ 	.byte	0x04, 0x37
        /*0002*/ 	.short	(.L_7 - .L_6)
.L_6:
        /*0004*/ 	.word	0x00000082


	//----- nvinfo : EIATTR_KPARAM_INFO
	.align		4
.L_7:
        /*0008*/ 	.byte	0x04, 0x17
        /*000a*/ 	.short	(.L_9 - .L_8)
.L_8:
        /*000c*/ 	.word	0x00000000
        /*0010*/ 	.short	0x0002
        /*0012*/ 	.short	0x0010
        /*0014*/ 	.byte	0x00, 0xf5, 0x21, 0x00


	//----- nvinfo : EIATTR_KPARAM_INFO
	.align		4
.L_9:
        /*0018*/ 	.byte	0x04, 0x17
        /*001a*/ 	.short	(.L_11 - .L_10)
.L_10:
        /*001c*/ 	.word	0x00000000
        /*0020*/ 	.short	0x0001
        /*0022*/ 	.short	0x0008
        /*0024*/ 	.byte	0x00, 0xf5, 0x21, 0x00


	//----- nvinfo : EIATTR_KPARAM_INFO
	.align		4
.L_11:
        /*0028*/ 	.byte	0x04, 0x17
        /*002a*/ 	.short	(.L_13 - .L_12)
.L_12:
        /*002c*/ 	.word	0x00000000
        /*0030*/ 	.short	0x0000
        /*0032*/ 	.short	0x0000
        /*0034*/ 	.byte	0x00, 0xf5, 0x21, 0x00


	//----- nvinfo : EIATTR_SPARSE_MMA_MASK
	.align		4
.L_13:
        /*0038*/ 	.byte	0x03, 0x50
        /*003a*/ 	.short	0x0000


	//----- nvinfo : EIATTR_MAXREG_COUNT
	.align		4
        /*003c*/ 	.byte	0x03, 0x1b
        /*003e*/ 	.short	0x00ff


	//----- nvinfo : EIATTR_NUM_BARRIERS
	.align		4
        /*0040*/ 	.byte	0x02, 0x4c
        /*0042*/ 	.byte	0x01
	.zero		1


	//----- nvinfo : EIATTR_MERCURY_ISA_VERSION
	.align		4
        /*0044*/ 	.byte	0x03, 0x5f
        /*0046*/ 	.short	0x0101


	//----- nvinfo : EIATTR_VRC_CTA_INIT_COUNT
	.align		4
        /*0048*/ 	.byte	0x02, 0x4a
	.zero		1
	.zero		1


	//----- nvinfo : EIATTR_EXIT_INSTR_OFFSETS
	.align		4
        /*004c*/ 	.byte	0x04, 0x1c
        /*004e*/ 	.short	(.L_15 - .L_14)


	//   ....[0]....
.L_14:
        /*0050*/ 	.word	0x00000b80


	//----- nvinfo : EIATTR_CBANK_PARAM_SIZE
	.align		4
.L_15:
        /*0054*/ 	.byte	0x03, 0x19
        /*0056*/ 	.short	0x0018


	//----- nvinfo : EIATTR_PARAM_CBANK
	.align		4
        /*0058*/ 	.byte	0x04, 0x0a
        /*005a*/ 	.short	(.L_17 - .L_16)
	.align		4
.L_16:
        /*005c*/ 	.word	index@(.nv.constant0._Z6mm_gpuPfS_S_)
        /*0060*/ 	.short	0x0380
        /*0062*/ 	.short	0x0018


	//----- nvinfo : EIATTR_SW_WAR
	.align		4
.L_17:
        /*0064*/ 	.byte	0x04, 0x36
        /*0066*/ 	.short	(.L_19 - .L_18)
.L_18:
        /*0068*/ 	.word	0x00000008
.L_19:


//--------------------- .nv.callgraph             --------------------------
	.section	.nv.callgraph,"",@"SHT_CUDA_CALLGRAPH"
	.align	4
	.sectionentsize	8
	.align		4
        /*0000*/ 	.word	0x00000000
	.align		4
        /*0004*/ 	.word	0xffffffff
	.align		4
        /*0008*/ 	.word	0x00000000
	.align		4
        /*000c*/ 	.word	0xfffffffe
	.align		4
        /*0010*/ 	.word	0x00000000
	.align		4
        /*0014*/ 	.word	0xfffffffd
	.align		4
        /*0018*/ 	.word	0x00000000
	.align		4
        /*001c*/ 	.word	0xfffffffc


//--------------------- .text._Z6mm_gpuPfS_S_     --------------------------
	.section	.text._Z6mm_gpuPfS_S_,"ax",@progbits
	.align	128
        .global         _Z6mm_gpuPfS_S_
        .type           _Z6mm_gpuPfS_S_,@function
        .size           _Z6mm_gpuPfS_S_,(.L_x_4 - _Z6mm_gpuPfS_S_)
        .other          _Z6mm_gpuPfS_S_,@"STO_CUDA_ENTRY STV_DEFAULT"
_Z6mm_gpuPfS_S_:
.text._Z6mm_gpuPfS_S_:
[----:B------:R-:W-:Y:S08]  /*0000*/  LDC R1, c[0x0][0x37c] ;  /* 0x0000df00ff017b82 */ /* 0x000ff00000000800 */
[----:B------:R-:W0:Y:S01]  /*0010*/  S2UR UR4, SR_CTAID.X ;  /* 0x00000000000479c3 */ /* 0x000e220000002500 */
[----:B------:R-:W1:Y:S01]  /*0020*/  S2R R3, SR_TID.Y ;  /* 0x0000000000037919 */ /* 0x000e620000002200 */
[----:B------:R-:W0:Y:S01]  /*0030*/  LDCU UR6, c[0x0][0x360] ;  /* 0x00006c00ff0677ac */ /* 0x000e220008000800 */
[----:B------:R-:W-:Y:S01]  /*0040*/  HFMA2 R17, -RZ, RZ, 0, 0 ;  /* 0x00000000ff117431 */ /* 0x000fe200000001ff */
[----:B------:R-:W-:Y:S01]  /*0050*/  MOV R0, RZ ;  /* 0x000000ff00007202 */ /* 0x000fe20000000f00 */
[----:B------:R-:W2:Y:S01]  /*0060*/  S2R R6, SR_TID.X ;  /* 0x0000000000067919 */ /* 0x000ea20000002100 */
[----:B------:R-:W-:Y:S01]  /*0070*/  UMOV UR5, 0x400 ;  /* 0x0000040000057882 */ /* 0x000fe20000000000 */
[----:B------:R-:W3:Y:S01]  /*0080*/  LDCU.64 UR10, c[0x0][0x358] ;  /* 0x00006b00ff0a77ac */ /* 0x000ee20008000a00 */
[----:B------:R-:W4:Y:S08]  /*0090*/  S2UR UR7, SR_CgaCtaId ;  /* 0x00000000000779c3 */ /* 0x000f300000008800 */
[----:B------:R-:W5:Y:S08]  /*00a0*/  S2UR UR9, SR_CTAID.Y ;  /* 0x00000000000979c3 */ /* 0x000f700000002600 */
[----:B------:R-:W5:Y:S01]  /*00b0*/  LDC R16, c[0x0][0x364] ;  /* 0x0000d900ff107b82 */ /* 0x000f620000000800 */
[----:B------:R-:W3:Y:S01]  /*00c0*/  LDCU UR8, c[0x0][0x370] ;  /* 0x00006e00ff0877ac */ /* 0x000ee20008000800 */
[----:B0-----:R-:W-:-:S02]  /*00d0*/  UIMAD UR4, UR4, UR6, URZ ;  /* 0x00000006040472a4 */ /* 0x001fc4000f8e02ff */
[----:B------:R-:W-:Y:S02]  /*00e0*/  UIADD3 UR6, UPT, UPT, UR5, 0x400, URZ ;  /* 0x0000040005067890 */ /* 0x000fe4000fffe0ff */
[----:B----4-:R-:W-:Y:S02]  /*00f0*/  ULEA UR5, UR7, UR5, 0x18 ;  /* 0x0000000507057291 */ /* 0x010fe4000f8ec0ff */
[----:B------:R-:W-:Y:S01]  /*0100*/  ULEA UR6, UR7, UR6, 0x18 ;  /* 0x0000000607067291 */ /* 0x000fe2000f8ec0ff */
[----:B--2---:R-:W-:-:S03]  /*0110*/  IADD3 R5, PT, PT, R6, UR4, RZ ;  /* 0x0000000406057c10 */ /* 0x004fc6000fffe0ff */
[C---:B-1----:R-:W-:Y:S02]  /*0120*/  LEA R7, R3.reuse, UR5, 0x6 ;  /* 0x0000000503077c11 */ /* 0x042fe4000f8e30ff */
[----:B------:R-:W-:Y:S01]  /*0130*/  LEA R2, R6, UR6, 0x2 ;  /* 0x0000000606027c11 */ /* 0x000fe2000f8e10ff */
[----:B---3--:R-:W-:Y:S01]  /*0140*/  UISETP.NE.AND UP0, UPT, UR8, 0x1, UPT ;  /* 0x000000010800788c */ /* 0x008fe2000bf05270 */
[C---:B------:R-:W-:Y:S01]  /*0150*/  LEA R5, R3.reuse, R5, 0x8 ;  /* 0x0000000503057211 */ /* 0x040fe200078e40ff */
[----:B-----5:R-:W-:Y:S01]  /*0160*/  IMAD R16, R16, UR9, R3 ;  /* 0x0000000910107c24 */ /* 0x020fe2000f8e0203 */
[----:B------:R-:W-:-:S04]  /*0170*/  LEA R3, R3, R2, 0x6 ;  /* 0x0000000203037211 */ /* 0x000fc800078e30ff */
[----:B------:R-:W-:Y:S02]  /*0180*/  LEA R16, R16, R6, 0x8 ;  /* 0x0000000610107211 */ /* 0x000fe400078e40ff */
[----:B------:R-:W-:Y:S01]  /*0190*/  LEA R6, R6, R7, 0x2 ;  /* 0x0000000706067211 */ /* 0x000fe200078e10ff */
[----:B------:R-:W-:Y:S06]  /*01a0*/  BRA.U !UP0, `(.L_x_0) ;  /* 0x0000000508987547 */ /* 0x000fec000b800000 */
[----:B------:R-:W0:Y:S01]  /*01b0*/  LDC.64 R20, c[0x0][0x380] ;  /* 0x0000e000ff147b82 */ /* 0x000e220000000a00 */
[----:B------:R-:W-:Y:S01]  /*01c0*/  ULOP3.LUT UR5, UR8, 0xfffffffe, URZ, 0xc0, !UPT ;  /* 0xfffffffe08057892 */ /* 0x000fe2000f8ec0ff */
[----:B------:R-:W-:Y:S01]  /*01d0*/  MOV R17, RZ ;  /* 0x000000ff00117202 */ /* 0x000fe20000000f00 */
[----:B------:R-:W-:Y:S01]  /*01e0*/  ULOP3.LUT UR6, UR8, 0x7ffffffe, URZ, 0xc0, !UPT ;  /* 0x7ffffffe08067892 */ /* 0x000fe2000f8ec0ff */
[----:B------:R-:W-:Y:S01]  /*01f0*/  MOV R4, R16 ;  /* 0x0000001000047202 */ /* 0x000fe20000000f00 */
[----:B------:R-:W-:Y:S01]  /*0200*/  UIADD3 UR5, UPT, UPT, -UR5, URZ, URZ ;  /* 0x000000ff05057290 */ /* 0x000fe2000fffe1ff */
[----:B------:R-:W-:Y:S02]  /*0210*/  MOV R0, R5 ;  /* 0x0000000500007202 */ /* 0x000fe40000000f00 */
[----:B------:R-:W1:Y:S09]  /*0220*/  LDC.64 R18, c[0x0][0x388] ;  /* 0x0000e200ff127b82 */ /* 0x000e720000000a00 */
.L_x_1:
[----:B0-----:R-:W-:-:S04]  /*0230*/  IMAD.WIDE.U32 R8, R4, 0x4, R20 ;  /* 0x0000000404087825 */ /* 0x001fc800078e0014 */
[----:B-1----:R-:W-:Y:S02]  /*0240*/  IMAD.WIDE R22, R0, 0x4, R18 ;  /* 0x0000000400167825 */ /* 0x002fe400078e0212 */
[----:B------:R-:W2:Y:S04]  /*0250*/  LDG.E R9, desc[UR10][R8.64] ;  /* 0x0000000a08097981 */ /* 0x000ea8000c1e1900 */
[----:B------:R-:W3:Y:S04]  /*0260*/  LDG.E R24, desc[UR10][R22.64] ;  /* 0x0000000a16187981 */ /* 0x000ee8000c1e1900 */
[----:B--2---:R-:W-:Y:S04]  /*0270*/  STS [R6], R9 ;  /* 0x0000000906007388 */ /* 0x004fe80000000800 */
[----:B---3--:R-:W-:Y:S01]  /*0280*/  STS [R3], R24 ;  /* 0x0000001803007388 */ /* 0x008fe20000000800 */
[----:B------:R-:W-:Y:S06]  /*0290*/  BAR.SYNC.DEFER_BLOCKING 0x0 ;  /* 0x0000000000007b1d */ /* 0x000fec0000010000 */
[----:B------:R-:W-:Y:S04]  /*02a0*/  LDS R10, [R2] ;  /* 0x00000000020a7984 */ /* 0x000fe80000000800 */
[----:B------:R-:W0:Y:S04]  /*02b0*/  LDS.128 R12, [R7] ;  /* 0x00000000070c7984 */ /* 0x000e280000000c00 */
[----:B------:R-:W1:Y:S04]  /*02c0*/  LDS R11, [R2+0x40] ;  /* 0x00004000020b7984 */ /* 0x000e680000000800 */
[----:B------:R-:W2:Y:S04]  /*02d0*/  LDS R25, [R2+0x80] ;  /* 0x0000800002197984 */ /* 0x000ea80000000800 */
[----:B------:R-:W-:Y:S04]  /*02e0*/  LDS R27, [R2+0x240] ;  /* 0x00024000021b7984 */ /* 0x000fe80000000800 */
[----:B------:R-:W-:Y:S01]  /*02f0*/  LDS R28, [R2+0x340] ;  /* 0x00034000021c7984 */ /* 0x000fe20000000800 */
[----:B0-----:R-:W-:-:S03]  /*0300*/  FFMA R10, R12, R10, R17 ;  /* 0x0000000a0c0a7223 */ /* 0x001fc60000000011 */
[----:B------:R-:W0:Y:S01]  /*0310*/  LDS R17, [R2+0xc0] ;  /* 0x0000c00002117984 */ /* 0x000e220000000800 */
[----:B-1----:R-:W-:-:S03]  /*0320*/  FFMA R26, R11, R13, R10 ;  /* 0x0000000d0b1a7223 */ /* 0x002fc6000000000a */
[----:B------:R-:W-:Y:S01]  /*0330*/  LDS R13, [R2+0x100] ;  /* 0x00010000020d7984 */ /* 0x000fe20000000800 */
[----:B--2---:R-:W-:-:S03]  /*0340*/  FFMA R14, R25, R14, R26 ;  /* 0x0000000e190e7223 */ /* 0x004fc6000000001a */
[----:B------:R-:W1:Y:S04]  /*0350*/  LDS.128 R8, [R7+0x10] ;  /* 0x0000100007087984 */ /* 0x000e680000000c00 */
[----:B------:R-:W2:Y:S04]  /*0360*/  LDS R12, [R2+0x140] ;  /* 0x00014000020c7984 */ /* 0x000ea80000000800 */
[----:B------:R-:W-:Y:S04]  /*0370*/  LDS R25, [R2+0x200] ;  /* 0x0002000002197984 */ /* 0x000fe80000000800 */
[----:B------:R-:W-:Y:S01]  /*0380*/  LDS R26, [R2+0x3c0] ;  /* 0x0003c000021a7984 */ /* 0x000fe20000000800 */
[----:B0-----:R-:W-:-:S03]  /*0390*/  FFMA R15, R17, R15, R14 ;  /* 0x0000000f110f7223 */ /* 0x001fc6000000000e */
[----:B------:R-:W0:Y:S01]  /*03a0*/  LDS R17, [R2+0x180] ;  /* 0x0001800002117984 */ /* 0x000e220000000800 */
[----:B-1----:R-:W-:-:S03]  /*03b0*/  FFMA R13, R8, R13, R15 ;  /* 0x0000000d080d7223 */ /* 0x002fc6000000000f */
[----:B------:R-:W1:Y:S01]  /*03c0*/  LDS R8, [R2+0x1c0] ;  /* 0x0001c00002087984 */ /* 0x000e620000000800 */
[----:B--2---:R-:W-:-:S03]  /*03d0*/  FFMA R24, R12, R9, R13 ;  /* 0x000000090c187223 */ /* 0x004fc6000000000d */
[----:B------:R-:W2:Y:S04]  /*03e0*/  LDS.128 R12, [R7+0x20] ;  /* 0x00002000070c7984 */ /* 0x000ea80000000c00 */
[----:B------:R-:W3:Y:S01]  /*03f0*/  LDS R9, [R2+0x280] ;  /* 0x0002800002097984 */ /* 0x000ee20000000800 */
[----:B0-----:R-:W-:-:S04]  /*0400*/  FFMA R17, R17, R10, R24 ;  /* 0x0000000a11117223 */ /* 0x001fc80000000018 */
[----:B-1----:R-:W-:Y:S02]  /*0410*/  FFMA R11, R8, R11, R17 ;  /* 0x0000000b080b7223 */ /* 0x002fe40000000011 */
[----:B------:R-:W-:Y:S02]  /*0420*/  LDS R17, [R2+0x380] ;  /* 0x0003800002117984 */ /* 0x000fe40000000800 */
[----:B--2---:R-:W-:Y:S01]  /*0430*/  FFMA R12, R12, R25, R11 ;  /* 0x000000190c0c7223 */ /* 0x004fe2000000000b */
[----:B------:R-:W-:-:S03]  /*0440*/  IADD3 R25, PT, PT, R4, 0x10, RZ ;  /* 0x0000001004197810 */ /* 0x000fc60007ffe0ff */
[----:B------:R-:W-:Y:S02]  /*0450*/  FFMA R8, R27, R13, R12 ;  /* 0x0000000d1b087223 */ /* 0x000fe4000000000c */
[----:B------:R-:W0:Y:S02]  /*0460*/  LDS R12, [R2+0x2c0] ;  /* 0x0002c000020c7984 */ /* 0x000e240000000800 */
[----:B---3--:R-:W-:Y:S02]  /*0470*/  FFMA R27, R9, R14, R8 ;  /* 0x0000000e091b7223 */ /* 0x008fe40000000008 */
[----:B------:R-:W-:Y:S04]  /*0480*/  LDS R13, [R2+0x300] ;  /* 0x00030000020d7984 */ /* 0x000fe80000000800 */
[----:B------:R-:W1:Y:S01]  /*0490*/  LDS.128 R8, [R7+0x30] ;  /* 0x0000300007087984 */ /* 0x000e620000000c00 */
[----:B------:R-:W-:Y:S01]  /*04a0*/  BAR.SYNC.DEFER_BLOCKING 0x0 ;  /* 0x0000000000007b1d */ /* 0x000fe20000010000 */
[----:B------:R-:W-:-:S06]  /*04b0*/  IMAD.WIDE.U32 R24, R25, 0x4, R20 ;  /* 0x0000000419187825 */ /* 0x000fcc00078e0014 */
[----:B------:R-:W2:Y:S04]  /*04c0*/  LDG.E R25, desc[UR10][R24.64] ;  /* 0x0000000a18197981 */ /* 0x000ea8000c1e1900 */
[----:B------:R-:W3:Y:S01]  /*04d0*/  LDG.E R22, desc[UR10][R22.64+0x4000] ;  /* 0x0040000a16167981 */ /* 0x000ee2000c1e1900 */
[----:B0-----:R-:W-:-:S04]  /*04e0*/  FFMA R15, R12, R15, R27 ;  /* 0x0000000f0c0f7223 */ /* 0x001fc8000000001b */
[----:B-1----:R-:W-:-:S04]  /*04f0*/  FFMA R8, R8, R13, R15 ;  /* 0x0000000d08087223 */ /* 0x002fc8000000000f */
[----:B------:R-:W-:-:S04]  /*0500*/  FFMA R8, R28, R9, R8 ;  /* 0x000000091c087223 */ /* 0x000fc80000000008 */
[----:B------:R-:W-:Y:S01]  /*0510*/  FFMA R17, R17, R10, R8 ;  /* 0x0000000a11117223 */ /* 0x000fe20000000008 */
[----:B------:R-:W-:-:S04]  /*0520*/  UIADD3 UR5, UPT, UPT, UR5, 0x2, URZ ;  /* 0x0000000205057890 */ /* 0x000fc8000fffe0ff */
[----:B------:R-:W-:Y:S01]  /*0530*/  UISETP.NE.AND UP0, UPT, UR5, URZ, UPT ;  /* 0x000000ff0500728c */ /* 0x000fe2000bf05270 */
[----:B------:R-:W-:Y:S02]  /*0540*/  IADD3 R0, PT, PT, R0, 0x2000, RZ ;  /* 0x0000200000007810 */ /* 0x000fe40007ffe0ff */
[----:B------:R-:W-:Y:S01]  /*0550*/  IADD3 R4, PT, PT, R4, 0x20, RZ ;  /* 0x0000002004047810 */ /* 0x000fe20007ffe0ff */
[----:B--2---:R0:W-:Y:S04]  /*0560*/  STS [R6], R25 ;  /* 0x0000001906007388 */ /* 0x0041e80000000800 */
[----:B---3--:R-:W-:Y:S01]  /*0570*/  STS [R3], R22 ;  /* 0x0000001603007388 */ /* 0x008fe20000000800 */
[----:B------:R-:W-:Y:S06]  /*0580*/  BAR.SYNC.DEFER_BLOCKING 0x0 ;  /* 0x0000000000007b1d */ /* 0x000fec0000010000 */
[----:B------:R-:W-:Y:S04]  /*0590*/  LDS R27, [R2] ;  /* 0x00000000021b7984 */ /* 0x000fe80000000800 */
[----:B------:R-:W1:Y:S04]  /*05a0*/  LDS.128 R12, [R7] ;  /* 0x00000000070c7984 */ /* 0x000e680000000c00 */
[----:B------:R-:W2:Y:S04]  /*05b0*/  LDS R29, [R2+0x40] ;  /* 0x00004000021d7984 */ /* 0x000ea80000000800 */
[----:B------:R-:W3:Y:S04]  /*05c0*/  LDS R23, [R2+0x80] ;  /* 0x0000800002177984 */ /* 0x000ee80000000800 */
[----:B------:R-:W4:Y:S01]  /*05d0*/  LDS R24, [R2+0xc0] ;  /* 0x0000c00002187984 */ /* 0x000f220000000800 */
[----:B0-----:R-:W-:-:S03]  /*05e0*/  FFMA R25, R26, R11, R17 ;  /* 0x0000000b1a197223 */ /* 0x001fc60000000011 */
[----:B------:R-:W-:Y:S04]  /*05f0*/  LDS R17, [R2+0x100] ;  /* 0x0001000002117984 */ /* 0x000fe80000000800 */
[----:B------:R-:W0:Y:S04]  /*0600*/  LDS.128 R8, [R7+0x10] ;  /* 0x0000100007087984 */ /* 0x000e280000000c00 */
[----:B------:R-:W5:Y:S04]  /*0610*/  LDS R22, [R2+0x140] ;  /* 0x0001400002167984 */ /* 0x000f680000000800 */
[----:B------:R-:W-:Y:S04]  /*0620*/  LDS R26, [R2+0x1c0] ;  /* 0x0001c000021a7984 */ /* 0x000fe80000000800 */
[----:B------:R-:W-:Y:S01]  /*0630*/  LDS R28, [R2+0x380] ;  /* 0x00038000021c7984 */ /* 0x000fe20000000800 */
[----:B-1----:R-:W-:-:S03]  /*0640*/  FFMA R12, R12, R27, R25 ;  /* 0x0000001b0c0c7223 */ /* 0x002fc60000000019 */
[----:B------:R-:W1:Y:S01]  /*0650*/  LDS R25, [R2+0x180] ;  /* 0x0001800002197984 */ /* 0x000e620000000800 */
[----:B--2---:R-:W-:-:S04]  /*0660*/  FFMA R12, R29, R13, R12 ;  /* 0x0000000d1d0c7223 */ /* 0x004fc8000000000c */
[----:B---3--:R-:W-:-:S04]  /*0670*/  FFMA R23, R23, R14, R12 ;  /* 0x0000000e17177223 */ /* 0x008fc8000000000c */
[----:B----4-:R-:W-:Y:S02]  /*0680*/  FFMA R27, R24, R15, R23 ;  /* 0x0000000f181b7223 */ /* 0x010fe40000000017 */
[----:B------:R-:W-:Y:S04]  /*0690*/  LDS R23, [R2+0x200] ;  /* 0x0002000002177984 */ /* 0x000fe80000000800 */
[----:B------:R-:W2:Y:S04]  /*06a0*/  LDS.128 R12, [R7+0x20] ;  /* 0x00002000070c7984 */ /* 0x000ea80000000c00 */
[----:B------:R-:W3:Y:S01]  /*06b0*/  LDS R24, [R2+0x240] ;  /* 0x0002400002187984 */ /* 0x000ee20000000800 */
[----:B0-----:R-:W-:-:S04]  /*06c0*/  FFMA R17, R8, R17, R27 ;  /* 0x0000001108117223 */ /* 0x001fc8000000001b */
[----:B-----5:R-:W-:Y:S02]  /*06d0*/  FFMA R22, R22, R9, R17 ;  /* 0x0000000916167223 */ /* 0x020fe40000000011 */
[----:B------:R-:W0:Y:S02]  /*06e0*/  LDS R17, [R2+0x280] ;  /* 0x0002800002117984 */ /* 0x000e240000000800 */
[----:B-1----:R-:W-:Y:S02]  /*06f0*/  FFMA R25, R25, R10, R22 ;  /* 0x0000000a19197223 */ /* 0x002fe40000000016 */
[----:B------:R-:W1:Y:S02]  /*0700*/  LDS R22, [R2+0x2c0] ;  /* 0x0002c00002167984 */ /* 0x000e640000000800 */
[----:B------:R-:W-:Y:S02]  /*0710*/  FFMA R27, R26, R11, R25 ;  /* 0x0000000b1a1b7223 */ /* 0x000fe40000000019 */
[----:B------:R-:W-:Y:S04]  /*0720*/  LDS R25, [R2+0x300] ;  /* 0x0003000002197984 */ /* 0x000fe80000000800 */
[----:B------:R-:W4:Y:S01]  /*0730*/  LDS.128 R8, [R7+0x30] ;  /* 0x0000300007087984 */ /* 0x000f220000000c00 */
[----:B--2---:R-:W-:-:S03]  /*0740*/  FFMA R23, R12, R23, R27 ;  /* 0x000000170c177223 */ /* 0x004fc6000000001b */
[----:B------:R-:W2:Y:S01]  /*0750*/  LDS R12, [R2+0x340] ;  /* 0x00034000020c7984 */ /* 0x000ea20000000800 */
[----:B---3--:R-:W-:-:S03]  /*0760*/  FFMA R26, R24, R13, R23 ;  /* 0x0000000d181a7223 */ /* 0x008fc60000000017 */
[----:B------:R-:W3:Y:S01]  /*0770*/  LDS R24, [R2+0x3c0] ;  /* 0x0003c00002187984 */ /* 0x000ee20000000800 */
[----:B0-----:R-:W-:-:S04]  /*0780*/  FFMA R17, R17, R14, R26 ;  /* 0x0000000e11117223 */ /* 0x001fc8000000001a */
[----:B-1----:R-:W-:-:S04]  /*0790*/  FFMA R15, R22, R15, R17 ;  /* 0x0000000f160f7223 */ /* 0x002fc80000000011 */
[----:B----4-:R-:W-:-:S04]  /*07a0*/  FFMA R15, R8, R25, R15 ;  /* 0x00000019080f7223 */ /* 0x010fc8000000000f */
[----:B--2---:R-:W-:-:S04]  /*07b0*/  FFMA R9, R12, R9, R15 ;  /* 0x000000090c097223 */ /* 0x004fc8000000000f */
[----:B------:R-:W-:-:S04]  /*07c0*/  FFMA R9, R28, R10, R9 ;  /* 0x0000000a1c097223 */ /* 0x000fc80000000009 */
[----:B---3--:R-:W-:Y:S01]  /*07d0*/  FFMA R17, R24, R11, R9 ;  /* 0x0000000b18117223 */ /* 0x008fe20000000009 */
[----:B------:R-:W-:Y:S06]  /*07e0*/  BAR.SYNC.DEFER_BLOCKING 0x0 ;  /* 0x0000000000007b1d */ /* 0x000fec0000010000 */
[----:B------:R-:W-:Y:S05]  /*07f0*/  BRA.U UP0, `(.L_x_1) ;  /* 0xfffffff9008c7547 */ /* 0x000fea000b83ffff */
[----:B------:R-:W-:-:S07]  /*0800*/  MOV R0, UR6 ;  /* 0x0000000600007c02 */ /* 0x000fce0008000f00 */
.L_x_0:
[----:B------:R-:W0:Y:S01]  /*0810*/  LDC.64 R18, c[0x0][0x390] ;  /* 0x0000e400ff127b82 */ /* 0x000e220000000a00 */
[----:B------:R-:W-:-:S04]  /*0820*/  ULOP3.LUT UR5, UR8, 0x1, URZ, 0xc0, !UPT ;  /* 0x0000000108057892 */ /* 0x000fc8000f8ec0ff */
[----:B------:R-:W-:-:S09]  /*0830*/  UISETP.NE.U32.AND UP0, UPT, UR5, 0x1, UPT ;  /* 0x000000010500788c */ /* 0x000fd2000bf05070 */
[----:B------:R-:W-:Y:S05]  /*0840*/  BRA.U UP0, `(.L_x_2) ;  /* 0x0000000100c07547 */ /* 0x000fea000b800000 */
[----:B------:R-:W1:Y:S01]  /*0850*/  LDC.64 R12, c[0x0][0x380] ;  /* 0x0000e000ff0c7b82 */ /* 0x000e620000000a00 */
[C---:B------:R-:W-:Y:S02]  /*0860*/  LEA R9, R0.reuse, R16, 0x4 ;  /* 0x0000001000097211 */ /* 0x040fe400078e20ff */
[----:B------:R-:W-:-:S05]  /*0870*/  LEA R5, R0, R5, 0xc ;  /* 0x0000000500057211 */ /* 0x000fca00078e60ff */
[----:B------:R-:W2:Y:S01]  /*0880*/  LDC.64 R20, c[0x0][0x388] ;  /* 0x0000e200ff147b82 */ /* 0x000ea20000000a00 */
[----:B-1----:R-:W-:-:S05]  /*0890*/  IMAD.WIDE.U32 R12, R9, 0x4, R12 ;  /* 0x00000004090c7825 */ /* 0x002fca00078e000c */
[----:B------:R-:W3:Y:S01]  /*08a0*/  LDG.E R23, desc[UR10][R12.64] ;  /* 0x0000000a0c177981 */ /* 0x000ee2000c1e1900 */
[----:B--2---:R-:W-:-:S06]  /*08b0*/  IMAD.WIDE R20, R5, 0x4, R20 ;  /* 0x0000000405147825 */ /* 0x004fcc00078e0214 */
[----:B------:R-:W2:Y:S04]  /*08c0*/  LDG.E R20, desc[UR10][R20.64] ;  /* 0x0000000a14147981 */ /* 0x000ea8000c1e1900 */
[----:B---3--:R-:W-:Y:S04]  /*08d0*/  STS [R6], R23 ;  /* 0x0000001706007388 */ /* 0x008fe80000000800 */
[----:B--2---:R-:W-:Y:S01]  /*08e0*/  STS [R3], R20 ;  /* 0x0000001403007388 */ /* 0x004fe20000000800 */
[----:B------:R-:W-:Y:S06]  /*08f0*/  BAR.SYNC.DEFER_BLOCKING 0x0 ;  /* 0x0000000000007b1d */ /* 0x000fec0000010000 */
[----:B------:R-:W-:Y:S04]  /*0900*/  LDS R22, [R2] ;  /* 0x0000000002167984 */ /* 0x000fe80000000800 */
[----:B------:R-:W1:Y:S04]  /*0910*/  LDS.128 R8, [R7] ;  /* 0x0000000007087984 */ /* 0x000e680000000c00 */
[----:B------:R-:W2:Y:S04]  /*0920*/  LDS R29, [R2+0x40] ;  /* 0x00004000021d7984 */ /* 0x000ea80000000800 */
[----:B------:R-:W3:Y:S04]  /*0930*/  LDS R27, [R2+0x80] ;  /* 0x00008000021b7984 */ /* 0x000ee80000000800 */
[----:B------:R-:W4:Y:S04]  /*0940*/  LDS R26, [R2+0xc0] ;  /* 0x0000c000021a7984 */ /* 0x000f280000000800 */
[----:B------:R-:W-:Y:S04]  /*0950*/  LDS R5, [R2+0x100] ;  /* 0x0001000002057984 */ /* 0x000fe80000000800 */
[----:B------:R-:W5:Y:S04]  /*0960*/  LDS.128 R12, [R7+0x10] ;  /* 0x00001000070c7984 */ /* 0x000f680000000c00 */
[----:B------:R-:W0:Y:S04]  /*0970*/  LDS R0, [R2+0x140] ;  /* 0x0001400002007984 */ /* 0x000e280000000800 */
[----:B------:R-:W0:Y:S04]  /*0980*/  LDS R25, [R2+0x180] ;  /* 0x0001800002197984 */ /* 0x000e280000000800 */
[----:B------:R-:W0:Y:S04]  /*0990*/  LDS R4, [R2+0x1c0] ;  /* 0x0001c00002047984 */ /* 0x000e280000000800 */
[----:B------:R-:W-:Y:S01]  /*09a0*/  LDS R3, [R2+0x200] ;  /* 0x0002000002037984 */ /* 0x000fe20000000800 */
[----:B-1----:R-:W-:-:S03]  /*09b0*/  FFMA R8, R8, R22, R17 ;  /* 0x0000001608087223 */ /* 0x002fc60000000011 */
[----:B------:R-:W-:Y:S04]  /*09c0*/  LDS R6, [R2+0x240] ;  /* 0x0002400002067984 */ /* 0x000fe80000000800 */
[----:B------:R-:W1:Y:S01]  /*09d0*/  LDS.128 R20, [R7+0x20] ;  /* 0x0000200007147984 */ /* 0x000e620000000c00 */
[----:B--2---:R-:W-:-:S03]  /*09e0*/  FFMA R8, R29, R9, R8 ;  /* 0x000000091d087223 */ /* 0x004fc60000000008 */
[----:B------:R-:W2:Y:S01]  /*09f0*/  LDS R17, [R2+0x280] ;  /* 0x0002800002117984 */ /* 0x000ea20000000800 */
[----:B---3--:R-:W-:-:S03]  /*0a00*/  FFMA R27, R27, R10, R8 ;  /* 0x0000000a1b1b7223 */ /* 0x008fc60000000008 */
[----:B------:R-:W3:Y:S01]  /*0a10*/  LDS R24, [R2+0x2c0] ;  /* 0x0002c00002187984 */ /* 0x000ee20000000800 */
[----:B----4-:R-:W-:-:S03]  /*0a20*/  FFMA R29, R26, R11, R27 ;  /* 0x0000000b1a1d7223 */ /* 0x010fc6000000001b */
[----:B------:R-:W-:Y:S04]  /*0a30*/  LDS R27, [R2+0x300] ;  /* 0x00030000021b7984 */ /* 0x000fe80000000800 */
[----:B------:R-:W4:Y:S01]  /*0a40*/  LDS.128 R8, [R7+0x30] ;  /* 0x0000300007087984 */ /* 0x000f220000000c00 */
[----:B-----5:R-:W-:-:S03]  /*0a50*/  FFMA R5, R12, R5, R29 ;  /* 0x000000050c057223 */ /* 0x020fc6000000001d */
[----:B------:R-:W5:Y:S01]  /*0a60*/  LDS R12, [R2+0x340] ;  /* 0x00034000020c7984 */ /* 0x000f620000000800 */
[----:B0-----:R-:W-:-:S03]  /*0a70*/  FFMA R26, R0, R13, R5 ;  /* 0x0000000d001a7223 */ /* 0x001fc60000000005 */
[----:B------:R-:W0:Y:S04]  /*0a80*/  LDS R5, [R2+0x380] ;  /* 0x0003800002057984 */ /* 0x000e280000000800 */
[----:B------:R-:W0:Y:S01]  /*0a90*/  LDS R0, [R2+0x3c0] ;  /* 0x0003c00002007984 */ /* 0x000e220000000800 */
[----:B------:R-:W-:-:S04]  /*0aa0*/  FFMA R25, R25, R14, R26 ;  /* 0x0000000e19197223 */ /* 0x000fc8000000001a */
[----:B------:R-:W-:-:S04]  /*0ab0*/  FFMA R15, R4, R15, R25 ;  /* 0x0000000f040f7223 */ /* 0x000fc80000000019 */
[----:B-1----:R-:W-:-:S04]  /*0ac0*/  FFMA R3, R20, R3, R15 ;  /* 0x0000000314037223 */ /* 0x002fc8000000000f */
[----:B------:R-:W-:-:S04]  /*0ad0*/  FFMA R6, R6, R21, R3 ;  /* 0x0000001506067223 */ /* 0x000fc80000000003 */
[----:B--2---:R-:W-:-:S04]  /*0ae0*/  FFMA R17, R17, R22, R6 ;  /* 0x0000001611117223 */ /* 0x004fc80000000006 */
[----:B---3--:R-:W-:-:S04]  /*0af0*/  FFMA R17, R24, R23, R17 ;  /* 0x0000001718117223 */ /* 0x008fc80000000011 */
[----:B----4-:R-:W-:-:S04]  /*0b00*/  FFMA R17, R8, R27, R17 ;  /* 0x0000001b08117223 */ /* 0x010fc80000000011 */
[----:B-----5:R-:W-:-:S04]  /*0b10*/  FFMA R12, R12, R9, R17 ;  /* 0x000000090c0c7223 */ /* 0x020fc80000000011 */
[----:B0-----:R-:W-:-:S04]  /*0b20*/  FFMA R5, R5, R10, R12 ;  /* 0x0000000a05057223 */ /* 0x001fc8000000000c */
[----:B------:R-:W-:Y:S01]  /*0b30*/  FFMA R17, R0, R11, R5 ;  /* 0x0000000b00117223 */ /* 0x000fe20000000005 */
[----:B------:R-:W-:Y:S06]  /*0b40*/  BAR.SYNC.DEFER_BLOCKING 0x0 ;  /* 0x0000000000007b1d */ /* 0x000fec0000010000 */
.L_x_2:
[----:B------:R-:W-:-:S05]  /*0b50*/  IADD3 R3, PT, PT, R16, UR4, RZ ;  /* 0x0000000410037c10 */ /* 0x000fca000fffe0ff */
[----:B0-----:R-:W-:-:S05]  /*0b60*/  IMAD.WIDE R18, R3, 0x4, R18 ;  /* 0x0000000403127825 */ /* 0x001fca00078e0212 */
[----:B------:R-:W-:Y:S01]  /*0b70*/  STG.E desc[UR10][R18.64], R17 ;  /* 0x0000001112007986 */ /* 0x000fe2000c10190a */
[----:B------:R-:W-:Y:S05]  /*0b80*/  EXIT ;  /* 0x000000000000794d */ /* 0x000fea0003800000 */
.L_x_3:
[----:B------:R-:W-:-:S00]  /*0b90*/  BRA `(.L_x_3) ;  /* 0xfffffffc00fc7947 */ /* 0x000fc0000383ffff */
[----:B------:R-:W-:-:S00]  /*0ba0*/  NOP ;  /* 0x0000000000007918 */ /* 0x000fc00000000000 */
        /* <DEDUP_REMOVED lines=13> */
.L_x_4:


//--------------------- .nv.shared._Z6mm_gpuPfS_S_ --------------------------
	.section	.nv.shared._Z6mm_gpuPfS_S_,"aw",@nobits
	.sectionflags	@""
	.align	4
.nv.shared._Z6mm_gpuPfS_S_:
	.zero		3072


//--------------------- .nv.shared.reserved.0     --------------------------
	.section	.nv.shared.reserved.0,"aw",@nobits
	.weak		__nv_reservedSMEM_offset_0_alias
	.size		__nv_reservedSMEM_offset_0_alias, 0, 64
	.other		__nv_reservedSMEM_offset_0_alias,@"STO_CUDA_RESERVED_SHARED STV_DEFAULT"
__nv_reservedSMEM_offset_0_alias:
	.zero		0
	.zero		64


//--------------------- .nv.constant0._Z6mm_gpuPfS_S_ --------------------------
	.section	.nv.constant0._Z6mm_gpuPfS_S_,"a",@progbits
	.sectionflags	@""
	.align	4
.nv.constant0._Z6mm_gpuPfS_S_:
	.zero		920


//--------------------- SYMBOLS --------------------------

	.type		.nv.reservedSmem.offset0,@object
	.size		.nv.reservedSmem.offset0,0x4
	.type		.nv.reservedSmem.cap,@object
	.size		.nv.reservedSmem.cap,0x4
